	.headerflags	@"EF_CUDA_TEXMODE_UNIFIED EF_CUDA_64BIT_ADDRESS EF_CUDA_ACCELERATORS EF_CUDA_SM90 EF_CUDA_VIRTUAL_SM(EF_CUDA_SM90)"
	.elftype	@"ET_EXEC"


//--------------------- .nv.info                  --------------------------
	.section	.nv.info,"",@"SHT_CUDA_INFO"
	.align	4


	//----- nvinfo : EIATTR_REGCOUNT
	.align		4
        /*0000*/ 	.byte	0x04, 0x2f
        /*0002*/ 	.short	(.L_1 - .L_0)
	.align		4
.L_0:
        /*0004*/ 	.word	index@(triton_poi_fused_cat_109)
        /*0008*/ 	.word	0x00000014


	//----- nvinfo : EIATTR_MIN_STACK_SIZE
	.align		4
.L_1:
        /*000c*/ 	.byte	0x04, 0x12
        /*000e*/ 	.short	(.L_3 - .L_2)
	.align		4
.L_2:
        /*0010*/ 	.word	index@(triton_poi_fused_cat_109)
        /*0014*/ 	.word	0x00000000


	//----- nvinfo : EIATTR_FRAME_SIZE
	.align		4
.L_3:
        /*0018*/ 	.byte	0x04, 0x11
        /*001a*/ 	.short	(.L_5 - .L_4)
	.align		4
.L_4:
        /*001c*/ 	.word	index@(triton_poi_fused_cat_109)
        /*0020*/ 	.word	0x00000000


	//----- nvinfo : EIATTR_MIN_STACK_SIZE
	.align		4
.L_5:
        /*0024*/ 	.byte	0x04, 0x12
        /*0026*/ 	.short	(.L_7 - .L_6)
	.align		4
.L_6:
        /*0028*/ 	.word	index@(triton_poi_fused_cat_109)
        /*002c*/ 	.word	0x00000000
.L_7:


//--------------------- .nv.info.triton_poi_fused_cat_109 --------------------------
	.section	.nv.info.triton_poi_fused_cat_109,"",@"SHT_CUDA_INFO"
	.sectionflags	@""
	.align	4


	//----- nvinfo : EIATTR_CUDA_API_VERSION
	.align		4
        /*0000*/ 	.byte	0x04, 0x37
        /*0002*/ 	.short	(.L_9 - .L_8)
.L_8:
        /*0004*/ 	.word	0x0000007c


	//----- nvinfo : EIATTR_KPARAM_INFO
	.align		4
.L_9:
        /*0008*/ 	.byte	0x04, 0x17
        /*000a*/ 	.short	(.L_11 - .L_10)
.L_10:
        /*000c*/ 	.word	0x00000000
        /*0010*/ 	.short	0x0005
        /*0012*/ 	.short	0x0028
        /*0014*/ 	.byte	0x00, 0xf0, 0x11, 0x00


	//----- nvinfo : EIATTR_KPARAM_INFO
	.align		4
.L_11:
        /*0018*/ 	.byte	0x04, 0x17
        /*001a*/ 	.short	(.L_13 - .L_12)
.L_12:
        /*001c*/ 	.word	0x00000000
        /*0020*/ 	.short	0x0004
        /*0022*/ 	.short	0x0020
        /*0024*/ 	.byte	0x00, 0xf4, 0x21, 0x00


	//----- nvinfo : EIATTR_KPARAM_INFO
	.align		4
.L_13:
        /*0028*/ 	.byte	0x04, 0x17
        /*002a*/ 	.short	(.L_15 - .L_14)
.L_14:
        /*002c*/ 	.word	0x00000000
        /*0030*/ 	.short	0x0003
        /*0032*/ 	.short	0x0018
        /*0034*/ 	.byte	0x00, 0xf4, 0x21, 0x00


	//----- nvinfo : EIATTR_KPARAM_INFO
	.align		4
.L_15:
        /*0038*/ 	.byte	0x04, 0x17
        /*003a*/ 	.short	(.L_17 - .L_16)
.L_16:
        /*003c*/ 	.word	0x00000000
        /*0040*/ 	.short	0x0002
        /*0042*/ 	.short	0x0010
        /*0044*/ 	.byte	0x00, 0xf4, 0x21, 0x00


	//----- nvinfo : EIATTR_KPARAM_INFO
	.align		4
.L_17:
        /*0048*/ 	.byte	0x04, 0x17
        /*004a*/ 	.short	(.L_19 - .L_18)
.L_18:
        /*004c*/ 	.word	0x00000000
        /*0050*/ 	.short	0x0001
        /*0052*/ 	.short	0x0008
        /*0054*/ 	.byte	0x00, 0xf4, 0x21, 0x00


	//----- nvinfo : EIATTR_KPARAM_INFO
	.align		4
.L_19:
        /*0058*/ 	.byte	0x04, 0x17
        /*005a*/ 	.short	(.L_21 - .L_20)
.L_20:
        /*005c*/ 	.word	0x00000000
        /*0060*/ 	.short	0x0000
        /*0062*/ 	.short	0x0000
        /*0064*/ 	.byte	0x00, 0xf4, 0x21, 0x00


	//----- nvinfo : EIATTR_SPARSE_MMA_MASK
	.align		4
.L_21:
        /*0068*/ 	.byte	0x03, 0x50
        /*006a*/ 	.short	0x0000


	//----- nvinfo : EIATTR_MAXREG_COUNT
	.align		4
        /*006c*/ 	.byte	0x03, 0x1b
        /*006e*/ 	.short	0x00ff


	//----- nvinfo : EIATTR_EXIT_INSTR_OFFSETS
	.align		4
        /*0070*/ 	.byte	0x04, 0x1c
        /*0072*/ 	.short	(.L_23 - .L_22)


	//   ....[0]....
.L_22:
        /*0074*/ 	.word	0x000001f0


	//   ....[1]....
        /*0078*/ 	.word	0x00000210


	//----- nvinfo : EIATTR_REQNTID
	.align		4
.L_23:
        /*007c*/ 	.byte	0x04, 0x10
        /*007e*/ 	.short	(.L_25 - .L_24)
.L_24:
        /*0080*/ 	.word	0x00000080
        /*0084*/ 	.word	0x00000001
        /*0088*/ 	.word	0x00000001


	//----- nvinfo : EIATTR_CBANK_PARAM_SIZE
	.align		4
.L_25:
        /*008c*/ 	.byte	0x03, 0x19
        /*008e*/ 	.short	0x002c


	//----- nvinfo : EIATTR_PARAM_CBANK
	.align		4
        /*0090*/ 	.byte	0x04, 0x0a
        /*0092*/ 	.short	(.L_27 - .L_26)
	.align		4
.L_26:
        /*0094*/ 	.word	index@(.nv.constant0.triton_poi_fused_cat_109)
        /*0098*/ 	.short	0x0210
        /*009a*/ 	.short	0x002c


	//----- nvinfo : EIATTR_SW_WAR
	.align		4
.L_27:
        /*009c*/ 	.byte	0x04, 0x36
        /*009e*/ 	.short	(.L_29 - .L_28)
.L_28:
        /*00a0*/ 	.word	0x00000008
.L_29:


//--------------------- .nv.callgraph             --------------------------
	.section	.nv.callgraph,"",@"SHT_CUDA_CALLGRAPH"
	.align	4
	.sectionentsize	8
	.align		4
        /*0000*/ 	.word	0x00000000
	.align		4
        /*0004*/ 	.word	0xffffffff
	.align		4
        /*0008*/ 	.word	0x00000000
	.align		4
        /*000c*/ 	.word	0xfffffffe
	.align		4
        /*0010*/ 	.word	0x00000000
	.align		4
        /*0014*/ 	.word	0xfffffffd
	.align		4
        /*0018*/ 	.word	0x00000000
	.align		4
        /*001c*/ 	.word	0xfffffffc


//--------------------- .text.triton_poi_fused_cat_109 --------------------------
	.section	.text.triton_poi_fused_cat_109,"ax",@progbits
	.align	128
        .global         triton_poi_fused_cat_109
        .type           triton_poi_fused_cat_109,@function
        .size           triton_poi_fused_cat_109,(.L_x_1 - triton_poi_fused_cat_109)
        .other          triton_poi_fused_cat_109,@"STO_CUDA_ENTRY STV_DEFAULT"
triton_poi_fused_cat_109:
.text.triton_poi_fused_cat_109:
[----:B------:R-:W0:Y:S02]  /*0000*/  LDC R1, c[0x0][0x28] ;  /* 0x00000a00ff017b82 */ /* 0x000e240000000800 */
[----:B------:R-:W1:Y:S01]  /*0010*/  S2R R0, SR_TID.X ;  /* 0x0000000000007919 */ /* 0x000e620000002100 */
[----:B------:R-:W2:Y:S01]  /*0020*/  LDC.64 R6, c[0x0][0x210] ;  /* 0x00008400ff067b82 */ /* 0x000ea20000000a00 */
[----:B------:R-:W-:Y:S01]  /*0030*/  ULDC.64 UR4, c[0x0][0x208] ;  /* 0x0000820000047ab9 */ /* 0x000fe20000000a00 */
[----:B------:R-:W3:Y:S06]  /*0040*/  S2R R5, SR_CTAID.X ;  /* 0x0000000000057919 */ /* 0x000eec0000002500 */
[----:B------:R-:W4:Y:S08]  /*0050*/  LDC.64 R8, c[0x0][0x218] ;  /* 0x00008600ff087b82 */ /* 0x000f300000000a00 */
[----:B------:R-:W5:Y:S01]  /*0060*/  LDC.64 R10, c[0x0][0x220] ;  /* 0x00008800ff0a7b82 */ /* 0x000f620000000a00 */
[----:B-1----:R-:W-:-:S05]  /*0070*/  LOP3.LUT R0, R0, 0x7f, RZ, 0xc0, !PT ;  /* 0x0000007f00007812 */ /* 0x002fca00078ec0ff */
[----:B---3--:R-:W-:Y:S02]  /*0080*/  IMAD R5, R5, 0x80, R0 ;  /* 0x0000008005057824 */ /* 0x008fe400078e0200 */
[----:B------:R-:W-:Y:S02]  /*0090*/  IMAD.MOV.U32 R0, RZ, RZ, RZ ;  /* 0x000000ffff007224 */ /* 0x000fe400078e00ff */
[C---:B--2---:R-:W-:Y:S01]  /*00a0*/  IMAD.WIDE R6, R5.reuse, 0x4, R6 ;  /* 0x0000000405067825 */ /* 0x044fe200078e0206 */
[----:B------:R-:W-:-:S13]  /*00b0*/  ISETP.GE.AND P0, PT, R5, 0x200, PT ;  /* 0x000002000500780c */ /* 0x000fda0003f06270 */
[----:B------:R4:W2:Y:S01]  /*00c0*/  @!P0 LDG.E R0, desc[UR4][R6.64] ;  /* 0x0000000406008981 */ /* 0x0008a2000c1e1900 */
[----:B------:R-:W-:-:S04]  /*00d0*/  SHF.R.S32.HI R2, RZ, 0x1f, R5 ;  /* 0x0000001fff027819 */ /* 0x000fc80000011405 */
[----:B------:R-:W-:Y:S02]  /*00e0*/  LEA.HI R4, R2, R5, RZ, 0x7 ;  /* 0x0000000502047211 */ /* 0x000fe400078f38ff */
[----:B------:R-:W1:Y:S02]  /*00f0*/  LDC.64 R2, c[0x0][0x228] ;  /* 0x00008a00ff027b82 */ /* 0x000e640000000a00 */
[----:B------:R-:W-:Y:S02]  /*0100*/  LOP3.LUT R14, R4, 0xffffff80, RZ, 0xc0, !PT ;  /* 0xffffff80040e7812 */ /* 0x000fe400078ec0ff */
[----:B------:R-:W-:Y:S02]  /*0110*/  SHF.R.S32.HI R12, RZ, 0x7, R4 ;  /* 0x00000007ff0c7819 */ /* 0x000fe40000011404 */
[----:B------:R-:W-:Y:S02]  /*0120*/  IADD3 R13, R5, -R14, RZ ;  /* 0x8000000e050d7210 */ /* 0x000fe40007ffe0ff */
[----:B------:R-:W3:Y:S03]  /*0130*/  LDC.64 R4, c[0x0][0x230] ;  /* 0x00008c00ff047b82 */ /* 0x000ee60000000a00 */
[----:B------:R-:W-:-:S04]  /*0140*/  IMAD R13, R12, 0x1100, R13 ;  /* 0x000011000c0d7824 */ /* 0x000fc800078e020d */
[----:B------:R-:W-:Y:S02]  /*0150*/  IMAD.IADD R15, R14, 0x1, R13 ;  /* 0x000000010e0f7824 */ /* 0x000fe400078e020d */
[----:B----4-:R-:W-:-:S03]  /*0160*/  IMAD.WIDE R6, R13, 0x4, R8 ;  /* 0x000000040d067825 */ /* 0x010fc600078e0208 */
[----:B------:R-:W-:Y:S01]  /*0170*/  IADD3 R17, R14, R15, RZ ;  /* 0x0000000f0e117210 */ /* 0x000fe20007ffe0ff */
[----:B-----5:R-:W-:-:S04]  /*0180*/  IMAD.WIDE R8, R15, 0x4, R10 ;  /* 0x000000040f087825 */ /* 0x020fc800078e020a */
[----:B-1----:R-:W-:Y:S01]  /*0190*/  IMAD.WIDE R2, R17, 0x4, R2 ;  /* 0x0000000411027825 */ /* 0x002fe200078e0202 */
[----:B------:R-:W-:-:S05]  /*01a0*/  IADD3 R17, R14, R17, RZ ;  /* 0x000000110e117210 */ /* 0x000fca0007ffe0ff */
[----:B---3--:R-:W-:Y:S01]  /*01b0*/  IMAD.WIDE R4, R17, 0x4, R4 ;  /* 0x0000000411047825 */ /* 0x008fe200078e0204 */
[----:B--2---:R1:W-:Y:S04]  /*01c0*/  @!P0 STG.E desc[UR4][R6.64], R0 ;  /* 0x0000000006008986 */ /* 0x0043e8000c101904 */
[----:B------:R1:W-:Y:S04]  /*01d0*/  @!P0 STG.E desc[UR4][R8.64], R0 ;  /* 0x0000000008008986 */ /* 0x0003e8000c101904 */
[----:B------:R1:W-:Y:S01]  /*01e0*/  @!P0 STG.E desc[UR4][R2.64], R0 ;  /* 0x0000000002008986 */ /* 0x0003e2000c101904 */
[----:B------:R-:W-:Y:S05]  /*01f0*/  @P0 EXIT ;  /* 0x000000000000094d */ /* 0x000fea0003800000 */
[----:B------:R-:W-:Y:S01]  /*0200*/  STG.E desc[UR4][R4.64], R0 ;  /* 0x0000000004007986 */ /* 0x000fe2000c101904 */
[----:B------:R-:W-:Y:S05]  /*0210*/  EXIT ;  /* 0x000000000000794d */ /* 0x000fea0003800000 */
.L_x_0:
[----:B------:R-:W-:-:S00]  /*0220*/  BRA `(.L_x_0) ;  /* 0xfffffffc00fc7947 */ /* 0x000fc0000383ffff */
[----:B------:R-:W-:-:S00]  /*0230*/  NOP ;  /* 0x0000000000007918 */ /* 0x000fc00000000000 */
        /* <DEDUP_REMOVED lines=12> */
.L_x_1:


//--------------------- .nv.constant0.triton_poi_fused_cat_109 --------------------------
	.section	.nv.constant0.triton_poi_fused_cat_109,"a",@progbits
	.sectionflags	@""
	.align	4
.nv.constant0.triton_poi_fused_cat_109:
	.zero		572
